//
// Generated by NVIDIA NVVM Compiler
//
// Compiler Build ID: CL-36424714
// Cuda compilation tools, release 13.0, V13.0.88
// Based on NVVM 20.0.0
//

.version 9.0
.target sm_100
.address_size 64

	// .globl	_Z11kernel_mainP11particles_t
.extern .func  (.param .b32 func_retval0) vprintf
(
	.param .b64 vprintf_param_0,
	.param .b64 vprintf_param_1
)
;
.const .align 4 .f32 Gx;
.const .align 4 .f32 Gy = 0fC1200000;
.const .align 4 .f32 REST_DENS = 0f43960000;
.const .align 4 .f32 GAS_CONST = 0f44FA0000;
.const .align 4 .f32 H = 0f41800000;
.const .align 4 .f32 EPS = 0f41800000;
.const .align 4 .f32 MASS = 0f40200000;
.const .align 4 .f32 VISC = 0f43480000;
.const .align 4 .f32 DT = 0f3A378034;
.const .align 4 .f32 BOUND_DAMPING = 0fBF000000;
.global .align 1 .b8 $str[9] = {10, 114, 104, 111, 58, 32, 37, 102};
.global .align 1 .b8 $str$1[14] = {10, 120, 58, 32, 37, 102, 44, 32, 121, 58, 32, 37, 102};

.visible .entry _Z11kernel_mainP11particles_t(
	.param .u64 .ptr .align 1 _Z11kernel_mainP11particles_t_param_0
)
{
	.local .align 16 .b8 	__local_depot0[16];
	.reg .b64 	%SP;
	.reg .b64 	%SPL;
	.reg .b32 	%r<5>;
	.reg .b32 	%f<4>;
	.reg .b64 	%rd<12>;
	.reg .b64 	%fd<4>;

	mov.u64 	%SPL, __local_depot0;
	cvta.local.u64 	%SP, %SPL;
	ld.param.u64 	%rd1, [_Z11kernel_mainP11particles_t_param_0];
	cvta.to.global.u64 	%rd2, %rd1;
	add.u64 	%rd3, %SP, 0;
	add.u64 	%rd4, %SPL, 0;
	ld.global.u64 	%rd5, [%rd2+48];
	ld.f32 	%f1, [%rd5];
	cvt.f64.f32 	%fd1, %f1;
	st.local.f64 	[%rd4], %fd1;
	mov.u64 	%rd6, $str;
	cvta.global.u64 	%rd7, %rd6;
	{ // callseq 0, 0
	.param .b64 param0;
	st.param.b64 	[param0], %rd7;
	.param .b64 param1;
	st.param.b64 	[param1], %rd3;
	.param .b32 retval0;
	call.uni (retval0), 
	vprintf, 
	(
	param0, 
	param1
	);
	ld.param.b32 	%r1, [retval0];
	} // callseq 0
	ld.global.u64 	%rd8, [%rd2];
	ld.f32 	%f2, [%rd8+160];
	cvt.f64.f32 	%fd2, %f2;
	ld.global.u64 	%rd9, [%rd2+8];
	ld.f32 	%f3, [%rd9+240];
	cvt.f64.f32 	%fd3, %f3;
	st.local.v2.f64 	[%rd4], {%fd2, %fd3};
	mov.u64 	%rd10, $str$1;
	cvta.global.u64 	%rd11, %rd10;
	{ // callseq 1, 0
	.param .b64 param0;
	st.param.b64 	[param0], %rd11;
	.param .b64 param1;
	st.param.b64 	[param1], %rd3;
	.param .b32 retval0;
	call.uni (retval0), 
	vprintf, 
	(
	param0, 
	param1
	);
	ld.param.b32 	%r3, [retval0];
	} // callseq 1
	ret;

}


// ===== COMPILED SASS (sm_100) =====

	.target	sm_100

	.elftype	@"ET_EXEC"


//--------------------- .note.nv.tkinfo           --------------------------
	.section	.note.nv.tkinfo,"",@"SHT_NOTE"
	.sectionflags	@"SHF_NOTE_NV_TKINFO"
	.tkinfo
        /*0018*/ 	.word	0x00000002
        /*0030*/ 	.string	""
        /*0030*/ 	.string	"ptxas"
        /*0030*/ 	.string	"Cuda compilation tools, release 13.0, V13.0.88"
        /*0030*/ 	.string	"Build cuda_13.0.r13.0/compiler.36424714_0"
        /*0030*/ 	.string	"-arch sm_100 -m 64 "



//--------------------- .note.nv.cuinfo           --------------------------
	.section	.note.nv.cuinfo,"",@"SHT_NOTE"
	.sectionflags	@"SHF_NOTE_NV_CUINFO"
        /*0018*/ 	.short	0x0002
        /*001a*/ 	.short	0x0064
        /*001c*/ 	.short	0x0082
	.zero		2


//--------------------- .nv.info                  --------------------------
	.section	.nv.info,"",@"SHT_CUDA_INFO"
	.align	4


	//----- nvinfo : EIATTR_REGCOUNT
	.align		4
        /*0000*/ 	.byte	0x04, 0x2f
        /*0002*/ 	.short	(.L_13 - .L_12)
	.align		4
.L_12:
        /*0004*/ 	.word	index@(_Z11kernel_mainP11particles_t)
        /*0008*/ 	.word	0x00000018


	//----- nvinfo : EIATTR_FRAME_SIZE
	.align		4
.L_13:
        /*000c*/ 	.byte	0x04, 0x11
        /*000e*/ 	.short	(.L_15 - .L_14)
	.align		4
.L_14:
        /*0010*/ 	.word	index@(_Z11kernel_mainP11particles_t)
        /*0014*/ 	.word	0x00000010


	//----- nvinfo : EIATTR_MIN_STACK_SIZE
	.align		4
.L_15:
        /*0018*/ 	.byte	0x04, 0x12
        /*001a*/ 	.short	(.L_17 - .L_16)
	.align		4
.L_16:
        /*001c*/ 	.word	index@(_Z11kernel_mainP11particles_t)
        /*0020*/ 	.word	0x00000010
.L_17:


//--------------------- .nv.compat                --------------------------
	.section	.nv.compat,"",@"SHT_CUDA_COMPAT_INFO"
	.align	4
        /*0000*/ 	.byte	0x02, 0x09, 0x00, 0x00, 0x02, 0x02, 0x01, 0x00, 0x02, 0x05, 0x05, 0x00, 0x03, 0x07, 0x01, 0x01
        /*0010*/ 	.byte	0x02, 0x03, 0x00, 0x00, 0x02, 0x06, 0x01, 0x00, 0x04, 0x0b, 0x08, 0x00, 0x09, 0x00, 0x00, 0x00
        /*0020*/ 	.byte	0x00, 0x00, 0x00, 0x00


//--------------------- .nv.info._Z11kernel_mainP11particles_t --------------------------
	.section	.nv.info._Z11kernel_mainP11particles_t,"",@"SHT_CUDA_INFO"
	.sectionflags	@""
	.align	4


	//----- nvinfo : EIATTR_CUDA_API_VERSION
	.align		4
        /*0000*/ 	.byte	0x04, 0x37
        /*0002*/ 	.short	(.L_19 - .L_18)
.L_18:
        /*0004*/ 	.word	0x00000082


	//----- nvinfo : EIATTR_KPARAM_INFO
	.align		4
.L_19:
        /*0008*/ 	.byte	0x04, 0x17
        /*000a*/ 	.short	(.L_21 - .L_20)
.L_20:
        /*000c*/ 	.word	0x00000000
        /*0010*/ 	.short	0x0000
        /*0012*/ 	.short	0x0000
        /*0014*/ 	.byte	0x00, 0xf5, 0x21, 0x00


	//----- nvinfo : EIATTR_SPARSE_MMA_MASK
	.align		4
.L_21:
        /*0018*/ 	.byte	0x03, 0x50
        /*001a*/ 	.short	0x0000


	//----- nvinfo : EIATTR_MAXREG_COUNT
	.align		4
        /*001c*/ 	.byte	0x03, 0x1b
        /*001e*/ 	.short	0x00ff


	//----- nvinfo : EIATTR_EXTERNS
	.align		4
        /*0020*/ 	.byte	0x04, 0x0f
        /*0022*/ 	.short	(.L_23 - .L_22)


	//   ....[0]....
	.align		4
.L_22:
        /*0024*/ 	.word	index@(vprintf)


	//----- nvinfo : EIATTR_MERCURY_ISA_VERSION
	.align		4
.L_23:
        /*0028*/ 	.byte	0x03, 0x5f
        /*002a*/ 	.short	0x0101


	//----- nvinfo : EIATTR_VRC_CTA_INIT_COUNT
	.align		4
        /*002c*/ 	.byte	0x02, 0x4a
	.zero		1
	.zero		1


	//----- nvinfo : EIATTR_SYSCALL_OFFSETS
	.align		4
        /*0030*/ 	.byte	0x04, 0x46
        /*0032*/ 	.short	(.L_25 - .L_24)


	//   ....[0]....
.L_24:
        /*0034*/ 	.word	0x00000140


	//   ....[1]....
        /*0038*/ 	.word	0x00000240


	//----- nvinfo : EIATTR_EXIT_INSTR_OFFSETS
	.align		4
.L_25:
        /*003c*/ 	.byte	0x04, 0x1c
        /*003e*/ 	.short	(.L_27 - .L_26)


	//   ....[0]....
.L_26:
        /*0040*/ 	.word	0x00000250


	//----- nvinfo : EIATTR_CBANK_PARAM_SIZE
	.align		4
.L_27:
        /*0044*/ 	.byte	0x03, 0x19
        /*0046*/ 	.short	0x0008


	//----- nvinfo : EIATTR_PARAM_CBANK
	.align		4
        /*0048*/ 	.byte	0x04, 0x0a
        /*004a*/ 	.short	(.L_29 - .L_28)
	.align		4
.L_28:
        /*004c*/ 	.word	index@(.nv.constant0._Z11kernel_mainP11particles_t)
        /*0050*/ 	.short	0x0380
        /*0052*/ 	.short	0x0008


	//----- nvinfo : EIATTR_SW_WAR
	.align		4
.L_29:
        /*0054*/ 	.byte	0x04, 0x36
        /*0056*/ 	.short	(.L_31 - .L_30)
.L_30:
        /*0058*/ 	.word	0x00000008
.L_31:


//--------------------- .nv.callgraph             --------------------------
	.section	.nv.callgraph,"",@"SHT_CUDA_CALLGRAPH"
	.align	4
	.sectionentsize	8
	.align		4
        /*0000*/ 	.word	0x00000000
	.align		4
        /*0004*/ 	.word	0xffffffff
	.align		4
        /*0008*/ 	.word	index@(_Z11kernel_mainP11particles_t)
	.align		4
        /*000c*/ 	.word	index@(vprintf)
	.align		4
        /*0010*/ 	.word	0x00000000
	.align		4
        /*0014*/ 	.word	0xfffffffe
	.align		4
        /*0018*/ 	.word	0x00000000
	.align		4
        /*001c*/ 	.word	0xfffffffd
	.align		4
        /*0020*/ 	.word	0x00000000
	.align		4
        /*0024*/ 	.word	0xfffffffc


//--------------------- .nv.constant4             --------------------------
	.section	.nv.constant4,"a",@progbits
	.align	8
	.align		8
.nv.constant4:
        /*0000*/ 	.dword	vprintf
	.align		8
        /*0008*/ 	.dword	$str
	.align		8
        /*0010*/ 	.dword	$str$1


//--------------------- .nv.constant3             --------------------------
	.section	.nv.constant3,"a",@progbits
	.align	4
.nv.constant3:
	.type		Gx,@object
	.size		Gx,(Gy - Gx)
Gx:
	.zero		4
	.type		Gy,@object
	.size		Gy,(REST_DENS - Gy)
Gy:
        /*0004*/ 	.byte	0x00, 0x00, 0x20, 0xc1
	.type		REST_DENS,@object
	.size		REST_DENS,(GAS_CONST - REST_DENS)
REST_DENS:
        /*0008*/ 	.byte	0x00, 0x00, 0x96, 0x43
	.type		GAS_CONST,@object
	.size		GAS_CONST,(H - GAS_CONST)
GAS_CONST:
        /*000c*/ 	.byte	0x00, 0x00, 0xfa, 0x44
	.type		H,@object
	.size		H,(EPS - H)
H:
        /*0010*/ 	.byte	0x00, 0x00, 0x80, 0x41
	.type		EPS,@object
	.size		EPS,(MASS - EPS)
EPS:
        /*0014*/ 	.byte	0x00, 0x00, 0x80, 0x41
	.type		MASS,@object
	.size		MASS,(VISC - MASS)
MASS:
        /*0018*/ 	.byte	0x00, 0x00, 0x20, 0x40
	.type		VISC,@object
	.size		VISC,(DT - VISC)
VISC:
        /*001c*/ 	.byte	0x00, 0x00, 0x48, 0x43
	.type		DT,@object
	.size		DT,(BOUND_DAMPING - DT)
DT:
        /*0020*/ 	.byte	0x34, 0x80, 0x37, 0x3a
	.type		BOUND_DAMPING,@object
	.size		BOUND_DAMPING,(.L_9 - BOUND_DAMPING)
BOUND_DAMPING:
        /*0024*/ 	.byte	0x00, 0x00, 0x00, 0xbf
.L_9:


//--------------------- .text._Z11kernel_mainP11particles_t --------------------------
	.section	.text._Z11kernel_mainP11particles_t,"ax",@progbits
	.align	128
        .global         _Z11kernel_mainP11particles_t
        .type           _Z11kernel_mainP11particles_t,@function
        .size           _Z11kernel_mainP11particles_t,(.L_x_3 - _Z11kernel_mainP11particles_t)
        .other          _Z11kernel_mainP11particles_t,@"STO_CUDA_ENTRY STV_DEFAULT"
_Z11kernel_mainP11particles_t:
.text._Z11kernel_mainP11particles_t:
[----:B------:R-:W0:Y:S08]  /*0000*/  LDC R1, c[0x0][0x37c] ;  /* 0x0000df00ff017b82 */ /* 0x000e300000000800 */
[----:B------:R-:W1:Y:S01]  /*0010*/  LDC.64 R4, c[0x0][0x380] ;  /* 0x0000e000ff047b82 */ /* 0x000e620000000a00 */
[----:B------:R-:W1:Y:S01]  /*0020*/  LDCU.64 UR36, c[0x0][0x358] ;  /* 0x00006b00ff2477ac */ /* 0x000e620008000a00 */
[----:B0-----:R-:W-:Y:S01]  /*0030*/  VIADD R1, R1, 0xfffffff0 ;  /* 0xfffffff001017836 */ /* 0x001fe20000000000 */
[----:B------:R-:W0:Y:S01]  /*0040*/  LDCU UR4, c[0x0][0x2f8] ;  /* 0x00005f00ff0477ac */ /* 0x000e220008000800 */
[----:B------:R-:W-:Y:S01]  /*0050*/  MOV R2, 0x0 ;  /* 0x0000000000027802 */ /* 0x000fe20000000f00 */
[----:B------:R-:W2:Y:S01]  /*0060*/  LDCU UR5, c[0x0][0x2fc] ;  /* 0x00005f80ff0577ac */ /* 0x000ea20008000800 */
[----:B------:R-:W3:Y:S01]  /*0070*/  LDCU.64 UR6, c[0x4][0x8] ;  /* 0x01000100ff0677ac */ /* 0x000ee20008000a00 */
[----:B-1----:R-:W4:Y:S04]  /*0080*/  LDG.E.64 R6, desc[UR36][R4.64+0x30] ;  /* 0x0000302404067981 */ /* 0x002f28000c1e1b00 */
[----:B----4-:R1:W4:Y:S01]  /*0090*/  LD.E R6, desc[UR36][R6.64] ;  /* 0x0000002406067980 */ /* 0x010322000c101900 */
[----:B------:R1:W4:Y:S01]  /*00a0*/  LDC.64 R10, c[0x4][R2] ;  /* 0x01000000020a7b82 */ /* 0x0003220000000a00 */
[----:B0-----:R-:W-:Y:S01]  /*00b0*/  IADD3 R16, P0, PT, R1, UR4, RZ ;  /* 0x0000000401107c10 */ /* 0x001fe2000ff1e0ff */
[----:B---3--:R-:W-:Y:S01]  /*00c0*/  IMAD.U32 R5, RZ, RZ, UR7 ;  /* 0x00000007ff057e24 */ /* 0x008fe2000f8e00ff */
[----:B------:R-:W-:-:S03]  /*00d0*/  MOV R4, UR6 ;  /* 0x0000000600047c02 */ /* 0x000fc60008000f00 */
[----:B--2---:R-:W-:-:S05]  /*00e0*/  IMAD.X R17, RZ, RZ, UR5, P0 ;  /* 0x00000005ff117e24 */ /* 0x004fca00080e06ff */
[----:B-1----:R-:W-:Y:S01]  /*00f0*/  MOV R7, R17 ;  /* 0x0000001100077202 */ /* 0x002fe20000000f00 */
[----:B----4-:R0:W1:Y:S02]  /*0100*/  F2F.F64.F32 R8, R6 ;  /* 0x0000000600087310 */ /* 0x0100640000201800 */
[----:B0-----:R-:W-:Y:S01]  /*0110*/  IMAD.MOV.U32 R6, RZ, RZ, R16 ;  /* 0x000000ffff067224 */ /* 0x001fe200078e0010 */
[----:B-1----:R0:W-:Y:S06]  /*0120*/  STL.64 [R1], R8 ;  /* 0x0000000801007387 */ /* 0x0021ec0000100a00 */
[----:B------:R-:W-:-:S07]  /*0130*/  LEPC R20, `(.L_x_0) ;  /* 0x000000001014794e */ /* 0x000fce0000000000 */
[----:B0-----:R-:W-:Y:S05]  /*0140*/  CALL.ABS.NOINC R10 ;  /* 0x000000000a007343 */ /* 0x001fea0003c00000 */
.L_x_0:
[----:B------:R-:W0:Y:S01]  /*0150*/  LDC.64 R18, c[0x0][0x380] ;  /* 0x0000e000ff127b82 */ /* 0x000e220000000a00 */
[----:B------:R-:W1:Y:S01]  /*0160*/  LDCU.64 UR4, c[0x4][0x10] ;  /* 0x01000200ff0477ac */ /* 0x000e620008000a00 */
[----:B0-----:R-:W2:Y:S04]  /*0170*/  LDG.E.64 R8, desc[UR36][R18.64] ;  /* 0x0000002412087981 */ /* 0x001ea8000c1e1b00 */
[----:B------:R-:W3:Y:S04]  /*0180*/  LDG.E.64 R10, desc[UR36][R18.64+0x8] ;  /* 0x00000824120a7981 */ /* 0x000ee8000c1e1b00 */
[----:B--2---:R-:W2:Y:S04]  /*0190*/  LD.E R8, desc[UR36][R8.64+0xa0] ;  /* 0x0000a02408087980 */ /* 0x004ea8000c101900 */
[----:B---3--:R-:W3:Y:S01]  /*01a0*/  LD.E R10, desc[UR36][R10.64+0xf0] ;  /* 0x0000f0240a0a7980 */ /* 0x008ee2000c101900 */
[----:B------:R-:W0:Y:S01]  /*01b0*/  LDC.64 R2, c[0x4][R2] ;  /* 0x0100000002027b82 */ /* 0x000e220000000a00 */
[----:B-1----:R-:W-:Y:S01]  /*01c0*/  IMAD.U32 R4, RZ, RZ, UR4 ;  /* 0x00000004ff047e24 */ /* 0x002fe2000f8e00ff */
[----:B------:R-:W-:Y:S01]  /*01d0*/  MOV R5, UR5 ;  /* 0x0000000500057c02 */ /* 0x000fe20008000f00 */
[----:B------:R-:W-:Y:S01]  /*01e0*/  IMAD.MOV.U32 R6, RZ, RZ, R16 ;  /* 0x000000ffff067224 */ /* 0x000fe200078e0010 */
[----:B------:R-:W-:Y:S01]  /*01f0*/  MOV R7, R17 ;  /* 0x0000001100077202 */ /* 0x000fe20000000f00 */
[----:B--2---:R-:W-:Y:S08]  /*0200*/  F2F.F64.F32 R12, R8 ;  /* 0x00000008000c7310 */ /* 0x004ff00000201800 */
[----:B---3--:R-:W1:Y:S02]  /*0210*/  F2F.F64.F32 R14, R10 ;  /* 0x0000000a000e7310 */ /* 0x008e640000201800 */
[----:B01----:R1:W-:Y:S02]  /*0220*/  STL.128 [R1], R12 ;  /* 0x0000000c01007387 */ /* 0x0033e40000100c00 */
[----:B------:R-:W-:-:S07]  /*0230*/  LEPC R20, `(.L_x_1) ;  /* 0x000000001014794e */ /* 0x000fce0000000000 */
[----:B-1----:R-:W-:Y:S05]  /*0240*/  CALL.ABS.NOINC R2 ;  /* 0x0000000002007343 */ /* 0x002fea0003c00000 */
.L_x_1:
[----:B------:R-:W-:Y:S05]  /*0250*/  EXIT ;  /* 0x000000000000794d */ /* 0x000fea0003800000 */
.L_x_2:
[----:B------:R-:W-:-:S00]  /*0260*/  BRA `(.L_x_2) ;  /* 0xfffffffc00fc7947 */ /* 0x000fc0000383ffff */
[----:B------:R-:W-:-:S00]  /*0270*/  NOP ;  /* 0x0000000000007918 */ /* 0x000fc00000000000 */
        /* <DEDUP_REMOVED lines=8> */
.L_x_3:


//--------------------- .nv.global.init           --------------------------
	.section	.nv.global.init,"aw",@progbits
.nv.global.init:
	.type		$str,@object
	.size		$str,($str$1 - $str)
$str:
        /*0000*/ 	.byte	0x0a, 0x72, 0x68, 0x6f, 0x3a, 0x20, 0x25, 0x66, 0x00
	.type		$str$1,@object
	.size		$str$1,(.L_11 - $str$1)
$str$1:
        /*0009*/ 	.byte	0x0a, 0x78, 0x3a, 0x20, 0x25, 0x66, 0x2c, 0x20, 0x79, 0x3a, 0x20, 0x25, 0x66, 0x00
.L_11:


//--------------------- .nv.shared.reserved.0     --------------------------
	.section	.nv.shared.reserved.0,"aw",@nobits
	.weak		__nv_reservedSMEM_offset_0_alias
	.size		__nv_reservedSMEM_offset_0_alias, 0, 64
	.other		__nv_reservedSMEM_offset_0_alias,@"STO_CUDA_RESERVED_SHARED STV_DEFAULT"
__nv_reservedSMEM_offset_0_alias:
	.zero		0
	.zero		64


//--------------------- .nv.constant0._Z11kernel_mainP11particles_t --------------------------
	.section	.nv.constant0._Z11kernel_mainP11particles_t,"a",@progbits
	.sectionflags	@""
	.align	4
.nv.constant0._Z11kernel_mainP11particles_t:
	.zero		904


//--------------------- SYMBOLS --------------------------

	.type		.nv.reservedSmem.offset0,@object
	.size		.nv.reservedSmem.offset0,0x4
	.type		vprintf,@function
